//
// Generated by NVIDIA NVVM Compiler
//
// Compiler Build ID: CL-36424714
// Cuda compilation tools, release 13.0, V13.0.88
// Based on NVVM 20.0.0
//

.version 9.0
.target sm_100
.address_size 64

	// .globl	_Z14check_sequencePcS_Pjjtt
// _ZZ14check_sequencePcS_PjjttE7sh_pass has been demoted

.visible .entry _Z14check_sequencePcS_Pjjtt(
	.param .u64 .ptr .align 1 _Z14check_sequencePcS_Pjjtt_param_0,
	.param .u64 .ptr .align 1 _Z14check_sequencePcS_Pjjtt_param_1,
	.param .u64 .ptr .align 1 _Z14check_sequencePcS_Pjjtt_param_2,
	.param .u32 _Z14check_sequencePcS_Pjjtt_param_3,
	.param .u16 _Z14check_sequencePcS_Pjjtt_param_4,
	.param .u16 _Z14check_sequencePcS_Pjjtt_param_5
)
{
	.reg .pred 	%p<9>;
	.reg .b16 	%rs<11>;
	.reg .b32 	%r<17>;
	.reg .b64 	%rd<11>;
	// demoted variable
	.shared .align 4 .u32 _ZZ14check_sequencePcS_PjjttE7sh_pass;
	ld.param.u64 	%rd3, [_Z14check_sequencePcS_Pjjtt_param_0];
	ld.param.u64 	%rd4, [_Z14check_sequencePcS_Pjjtt_param_1];
	ld.param.u64 	%rd5, [_Z14check_sequencePcS_Pjjtt_param_2];
	ld.param.u32 	%r7, [_Z14check_sequencePcS_Pjjtt_param_3];
	ld.param.u16 	%rs4, [_Z14check_sequencePcS_Pjjtt_param_4];
	ld.param.u16 	%rs5, [_Z14check_sequencePcS_Pjjtt_param_5];
	mov.u32 	%r8, %ntid.x;
	mov.u32 	%r9, %ctaid.x;
	mov.u32 	%r1, %tid.x;
	mad.lo.s32 	%r2, %r8, %r9, %r1;
	setp.ne.s32 	%p1, %r1, 0;
	@%p1 bra 	$L__BB0_2;
	mov.b32 	%r10, 0;
	st.shared.u32 	[_ZZ14check_sequencePcS_PjjttE7sh_pass], %r10;
$L__BB0_2:
	bar.sync 	0;
	setp.ge.u32 	%p2, %r2, %r7;
	setp.eq.s16 	%p3, %rs4, 0;
	or.pred  	%p4, %p2, %p3;
	@%p4 bra 	$L__BB0_8;
	cvt.u32.u16 	%r3, %rs4;
	mul.lo.s32 	%r4, %r2, %r3;
	cvta.to.global.u64 	%rd1, %rd3;
	cvta.to.global.u64 	%rd2, %rd4;
	mov.b16 	%rs10, 0;
	mov.b32 	%r16, 0;
$L__BB0_4:
	cvt.u64.u32 	%rd6, %r16;
	add.s64 	%rd7, %rd1, %rd6;
	ld.global.u8 	%rs7, [%rd7];
	add.s32 	%r12, %r4, %r16;
	cvt.u64.u32 	%rd8, %r12;
	add.s64 	%rd9, %rd2, %rd8;
	ld.global.u8 	%rs8, [%rd9];
	setp.eq.s16 	%p5, %rs7, %rs8;
	@%p5 bra 	$L__BB0_7;
	add.s16 	%rs10, %rs10, 1;
	setp.ne.s16 	%p6, %rs10, %rs5;
	@%p6 bra 	$L__BB0_7;
	atom.shared.add.u32 	%r13, [_ZZ14check_sequencePcS_PjjttE7sh_pass], 1;
	bra.uni 	$L__BB0_8;
$L__BB0_7:
	add.s32 	%r16, %r16, 1;
	setp.ne.s32 	%p7, %r16, %r3;
	@%p7 bra 	$L__BB0_4;
$L__BB0_8:
	setp.ne.s32 	%p8, %r1, 0;
	bar.sync 	0;
	@%p8 bra 	$L__BB0_10;
	ld.shared.u32 	%r14, [_ZZ14check_sequencePcS_PjjttE7sh_pass];
	cvta.to.global.u64 	%rd10, %rd5;
	atom.global.add.u32 	%r15, [%rd10], %r14;
$L__BB0_10:
	ret;

}


// ===== COMPILED SASS (sm_100) =====

	.target	sm_100

	.elftype	@"ET_EXEC"


//--------------------- .note.nv.tkinfo           --------------------------
	.section	.note.nv.tkinfo,"",@"SHT_NOTE"
	.sectionflags	@"SHF_NOTE_NV_TKINFO"
	.tkinfo
        /*0018*/ 	.word	0x00000002
        /*0030*/ 	.string	""
        /*0030*/ 	.string	"ptxas"
        /*0030*/ 	.string	"Cuda compilation tools, release 13.0, V13.0.88"
        /*0030*/ 	.string	"Build cuda_13.0.r13.0/compiler.36424714_0"
        /*0030*/ 	.string	"-arch sm_100 -m 64 "



//--------------------- .note.nv.cuinfo           --------------------------
	.section	.note.nv.cuinfo,"",@"SHT_NOTE"
	.sectionflags	@"SHF_NOTE_NV_CUINFO"
        /*0018*/ 	.short	0x0002
        /*001a*/ 	.short	0x0064
        /*001c*/ 	.short	0x0082
	.zero		2


//--------------------- .nv.info                  --------------------------
	.section	.nv.info,"",@"SHT_CUDA_INFO"
	.align	4


	//----- nvinfo : EIATTR_REGCOUNT
	.align		4
        /*0000*/ 	.byte	0x04, 0x2f
        /*0002*/ 	.short	(.L_1 - .L_0)
	.align		4
.L_0:
        /*0004*/ 	.word	index@(_Z14check_sequencePcS_Pjjtt)
        /*0008*/ 	.word	0x0000000c


	//----- nvinfo : EIATTR_FRAME_SIZE
	.align		4
.L_1:
        /*000c*/ 	.byte	0x04, 0x11
        /*000e*/ 	.short	(.L_3 - .L_2)
	.align		4
.L_2:
        /*0010*/ 	.word	index@(_Z14check_sequencePcS_Pjjtt)
        /*0014*/ 	.word	0x00000000


	//----- nvinfo : EIATTR_MIN_STACK_SIZE
	.align		4
.L_3:
        /*0018*/ 	.byte	0x04, 0x12
        /*001a*/ 	.short	(.L_5 - .L_4)
	.align		4
.L_4:
        /*001c*/ 	.word	index@(_Z14check_sequencePcS_Pjjtt)
        /*0020*/ 	.word	0x00000000
.L_5:


//--------------------- .nv.compat                --------------------------
	.section	.nv.compat,"",@"SHT_CUDA_COMPAT_INFO"
	.align	4
        /*0000*/ 	.byte	0x02, 0x09, 0x00, 0x00, 0x02, 0x02, 0x01, 0x00, 0x02, 0x05, 0x05, 0x00, 0x03, 0x07, 0x01, 0x01
        /*0010*/ 	.byte	0x02, 0x03, 0x00, 0x00, 0x02, 0x06, 0x01, 0x00, 0x04, 0x0b, 0x08, 0x00, 0x09, 0x00, 0x00, 0x00
        /*0020*/ 	.byte	0x00, 0x00, 0x00, 0x00


//--------------------- .nv.info._Z14check_sequencePcS_Pjjtt --------------------------
	.section	.nv.info._Z14check_sequencePcS_Pjjtt,"",@"SHT_CUDA_INFO"
	.sectionflags	@""
	.align	4


	//----- nvinfo : EIATTR_CUDA_API_VERSION
	.align		4
        /*0000*/ 	.byte	0x04, 0x37
        /*0002*/ 	.short	(.L_7 - .L_6)
.L_6:
        /*0004*/ 	.word	0x00000082


	//----- nvinfo : EIATTR_KPARAM_INFO
	.align		4
.L_7:
        /*0008*/ 	.byte	0x04, 0x17
        /*000a*/ 	.short	(.L_9 - .L_8)
.L_8:
        /*000c*/ 	.word	0x00000000
        /*0010*/ 	.short	0x0005
        /*0012*/ 	.short	0x001e
        /*0014*/ 	.byte	0x00, 0xf0, 0x09, 0x00


	//----- nvinfo : EIATTR_KPARAM_INFO
	.align		4
.L_9:
        /*0018*/ 	.byte	0x04, 0x17
        /*001a*/ 	.short	(.L_11 - .L_10)
.L_10:
        /*001c*/ 	.word	0x00000000
        /*0020*/ 	.short	0x0004
        /*0022*/ 	.short	0x001c
        /*0024*/ 	.byte	0x00, 0xf0, 0x09, 0x00


	//----- nvinfo : EIATTR_KPARAM_INFO
	.align		4
.L_11:
        /*0028*/ 	.byte	0x04, 0x17
        /*002a*/ 	.short	(.L_13 - .L_12)
.L_12:
        /*002c*/ 	.word	0x00000000
        /*0030*/ 	.short	0x0003
        /*0032*/ 	.short	0x0018
        /*0034*/ 	.byte	0x00, 0xf0, 0x11, 0x00


	//----- nvinfo : EIATTR_KPARAM_INFO
	.align		4
.L_13:
        /*0038*/ 	.byte	0x04, 0x17
        /*003a*/ 	.short	(.L_15 - .L_14)
.L_14:
        /*003c*/ 	.word	0x00000000
        /*0040*/ 	.short	0x0002
        /*0042*/ 	.short	0x0010
        /*0044*/ 	.byte	0x00, 0xf5, 0x21, 0x00


	//----- nvinfo : EIATTR_KPARAM_INFO
	.align		4
.L_15:
        /*0048*/ 	.byte	0x04, 0x17
        /*004a*/ 	.short	(.L_17 - .L_16)
.L_16:
        /*004c*/ 	.word	0x00000000
        /*0050*/ 	.short	0x0001
        /*0052*/ 	.short	0x0008
        /*0054*/ 	.byte	0x00, 0xf5, 0x21, 0x00


	//----- nvinfo : EIATTR_KPARAM_INFO
	.align		4
.L_17:
        /*0058*/ 	.byte	0x04, 0x17
        /*005a*/ 	.short	(.L_19 - .L_18)
.L_18:
        /*005c*/ 	.word	0x00000000
        /*0060*/ 	.short	0x0000
        /*0062*/ 	.short	0x0000
        /*0064*/ 	.byte	0x00, 0xf5, 0x21, 0x00


	//----- nvinfo : EIATTR_SPARSE_MMA_MASK
	.align		4
.L_19:
        /*0068*/ 	.byte	0x03, 0x50
        /*006a*/ 	.short	0x0000


	//----- nvinfo : EIATTR_MAXREG_COUNT
	.align		4
        /*006c*/ 	.byte	0x03, 0x1b
        /*006e*/ 	.short	0x00ff


	//----- nvinfo : EIATTR_NUM_BARRIERS
	.align		4
        /*0070*/ 	.byte	0x02, 0x4c
        /*0072*/ 	.byte	0x01
	.zero		1


	//----- nvinfo : EIATTR_MERCURY_ISA_VERSION
	.align		4
        /*0074*/ 	.byte	0x03, 0x5f
        /*0076*/ 	.short	0x0101


	//----- nvinfo : EIATTR_VRC_CTA_INIT_COUNT
	.align		4
        /*0078*/ 	.byte	0x02, 0x4a
	.zero		1
	.zero		1


	//----- nvinfo : EIATTR_EXIT_INSTR_OFFSETS
	.align		4
        /*007c*/ 	.byte	0x04, 0x1c
        /*007e*/ 	.short	(.L_21 - .L_20)


	//   ....[0]....
.L_20:
        /*0080*/ 	.word	0x00000370


	//   ....[1]....
        /*0084*/ 	.word	0x000003e0


	//----- nvinfo : EIATTR_CRS_STACK_SIZE
	.align		4
.L_21:
        /*0088*/ 	.byte	0x04, 0x1e
        /*008a*/ 	.short	(.L_23 - .L_22)
.L_22:
        /*008c*/ 	.word	0x00000000


	//----- nvinfo : EIATTR_CBANK_PARAM_SIZE
	.align		4
.L_23:
        /*0090*/ 	.byte	0x03, 0x19
        /*0092*/ 	.short	0x0020


	//----- nvinfo : EIATTR_PARAM_CBANK
	.align		4
        /*0094*/ 	.byte	0x04, 0x0a
        /*0096*/ 	.short	(.L_25 - .L_24)
	.align		4
.L_24:
        /*0098*/ 	.word	index@(.nv.constant0._Z14check_sequencePcS_Pjjtt)
        /*009c*/ 	.short	0x0380
        /*009e*/ 	.short	0x0020


	//----- nvinfo : EIATTR_SW_WAR
	.align		4
.L_25:
        /*00a0*/ 	.byte	0x04, 0x36
        /*00a2*/ 	.short	(.L_27 - .L_26)
.L_26:
        /*00a4*/ 	.word	0x00000008
.L_27:


//--------------------- .nv.callgraph             --------------------------
	.section	.nv.callgraph,"",@"SHT_CUDA_CALLGRAPH"
	.align	4
	.sectionentsize	8
	.align		4
        /*0000*/ 	.word	0x00000000
	.align		4
        /*0004*/ 	.word	0xffffffff
	.align		4
        /*0008*/ 	.word	0x00000000
	.align		4
        /*000c*/ 	.word	0xfffffffe
	.align		4
        /*0010*/ 	.word	0x00000000
	.align		4
        /*0014*/ 	.word	0xfffffffd
	.align		4
        /*0018*/ 	.word	0x00000000
	.align		4
        /*001c*/ 	.word	0xfffffffc


//--------------------- .text._Z14check_sequencePcS_Pjjtt --------------------------
	.section	.text._Z14check_sequencePcS_Pjjtt,"ax",@progbits
	.align	128
        .global         _Z14check_sequencePcS_Pjjtt
        .type           _Z14check_sequencePcS_Pjjtt,@function
        .size           _Z14check_sequencePcS_Pjjtt,(.L_x_7 - _Z14check_sequencePcS_Pjjtt)
        .other          _Z14check_sequencePcS_Pjjtt,@"STO_CUDA_ENTRY STV_DEFAULT"
_Z14check_sequencePcS_Pjjtt:
.text._Z14check_sequencePcS_Pjjtt:
[----:B------:R-:W-:Y:S01]  /*0000*/  LDC R1, c[0x0][0x37c] ;  /* 0x0000df00ff017b82 */ /* 0x000fe20000000800 */
[----:B------:R-:W0:Y:S01]  /*0010*/  S2R R9, SR_TID.X ;  /* 0x0000000000097919 */ /* 0x000e220000002100 */
[----:B------:R-:W1:Y:S01]  /*0020*/  LDCU.U16 UR4, c[0x0][0x39c] ;  /* 0x00007380ff0477ac */ /* 0x000e620008000400 */
[----:B------:R-:W-:Y:S01]  /*0030*/  BSSY.RECONVERGENT B0, `(.L_x_0) ;  /* 0x0000030000007945 */ /* 0x000fe20003800200 */
[----:B------:R-:W2:Y:S01]  /*0040*/  S2R R4, SR_CTAID.X ;  /* 0x0000000000047919 */ /* 0x000ea20000002500 */
[----:B------:R-:W2:Y:S01]  /*0050*/  LDCU UR5, c[0x0][0x360] ;  /* 0x00006c00ff0577ac */ /* 0x000ea20008000800 */
[----:B------:R-:W3:Y:S01]  /*0060*/  LDCU UR8, c[0x0][0x398] ;  /* 0x00007300ff0877ac */ /* 0x000ee20008000800 */
[----:B------:R-:W4:Y:S01]  /*0070*/  LDCU.64 UR6, c[0x0][0x358] ;  /* 0x00006b00ff0677ac */ /* 0x000f220008000a00 */
[----:B------:R-:W0:Y:S01]  /*0080*/  LDCU.128 UR12, c[0x0][0x380] ;  /* 0x00007000ff0c77ac */ /* 0x000e220008000c00 */
[----:B-1----:R-:W-:Y:S01]  /*0090*/  UPRMT UR4, UR4, 0x9910, URZ ;  /* 0x0000991004047896 */ /* 0x002fe200080000ff */
[----:B0-----:R-:W-:-:S13]  /*00a0*/  ISETP.NE.AND P0, PT, R9, RZ, PT ;  /* 0x000000ff0900720c */ /* 0x001fda0003f05270 */
[----:B------:R-:W0:Y:S01]  /*00b0*/  @!P0 S2R R3, SR_CgaCtaId ;  /* 0x0000000000038919 */ /* 0x000e220000008800 */
[----:B------:R-:W-:-:S04]  /*00c0*/  @!P0 MOV R0, 0x400 ;  /* 0x0000040000008802 */ /* 0x000fc80000000f00 */
[----:B0-----:R-:W-:Y:S01]  /*00d0*/  @!P0 LEA R2, R3, R0, 0x18 ;  /* 0x0000000003028211 */ /* 0x001fe200078ec0ff */
[----:B--2---:R-:W-:-:S04]  /*00e0*/  IMAD R0, R4, UR5, R9 ;  /* 0x0000000504007c24 */ /* 0x004fc8000f8e0209 */
[----:B------:R0:W-:Y:S01]  /*00f0*/  @!P0 STS [R2], RZ ;  /* 0x000000ff02008388 */ /* 0x0001e20000000800 */
[----:B------:R-:W-:Y:S01]  /*0100*/  BAR.SYNC.DEFER_BLOCKING 0x0 ;  /* 0x0000000000007b1d */ /* 0x000fe20000010000 */
[----:B------:R-:W-:-:S04]  /*0110*/  ISETP.NE.AND P0, PT, RZ, UR4, PT ;  /* 0x00000004ff007c0c */ /* 0x000fc8000bf05270 */
[----:B---3--:R-:W-:-:S13]  /*0120*/  ISETP.GE.U32.OR P0, PT, R0, UR8, !P0 ;  /* 0x0000000800007c0c */ /* 0x008fda000c706470 */
[----:B0---4-:R-:W-:Y:S05]  /*0130*/  @P0 BRA `(.L_x_1) ;  /* 0x00000000007c0947 */ /* 0x011fea0003800000 */
[----:B------:R-:W0:Y:S01]  /*0140*/  LDC R7, c[0x0][0x39c] ;  /* 0x0000e700ff077b82 */ /* 0x000e220000000800 */
[----:B------:R-:W-:Y:S01]  /*0150*/  PRMT R6, RZ, 0x7610, R6 ;  /* 0x00007610ff067816 */ /* 0x000fe20000000006 */
[----:B------:R-:W-:Y:S01]  /*0160*/  IMAD.MOV.U32 R8, RZ, RZ, RZ ;  /* 0x000000ffff087224 */ /* 0x000fe200078e00ff */
[----:B0-----:R-:W-:-:S05]  /*0170*/  LOP3.LUT R7, R7, 0xffff, RZ, 0xc0, !PT ;  /* 0x0000ffff07077812 */ /* 0x001fca00078ec0ff */
[----:B------:R-:W-:-:S07]  /*0180*/  IMAD R0, R0, R7, RZ ;  /* 0x0000000700007224 */ /* 0x000fce00078e02ff */
.L_x_5:
[----:B------:R-:W-:Y:S01]  /*0190*/  IMAD.IADD R4, R0, 0x1, R8 ;  /* 0x0000000100047824 */ /* 0x000fe200078e0208 */
[----:B------:R-:W-:-:S04]  /*01a0*/  IADD3 R2, P0, PT, R8, UR12, RZ ;  /* 0x0000000c08027c10 */ /* 0x000fc8000ff1e0ff */
[----:B------:R-:W-:Y:S01]  /*01b0*/  IADD3 R4, P1, PT, R4, UR14, RZ ;  /* 0x0000000e04047c10 */ /* 0x000fe2000ff3e0ff */
[----:B------:R-:W-:-:S04]  /*01c0*/  IMAD.X R3, RZ, RZ, UR13, P0 ;  /* 0x0000000dff037e24 */ /* 0x000fc800080e06ff */
[----:B------:R-:W-:Y:S01]  /*01d0*/  IMAD.X R5, RZ, RZ, UR15, P1 ;  /* 0x0000000fff057e24 */ /* 0x000fe200088e06ff */
[----:B------:R-:W2:Y:S05]  /*01e0*/  LDG.E.U8 R2, desc[UR6][R2.64] ;  /* 0x0000000602027981 */ /* 0x000eaa000c1e1100 */
[----:B------:R-:W2:Y:S01]  /*01f0*/  LDG.E.U8 R5, desc[UR6][R4.64] ;  /* 0x0000000604057981 */ /* 0x000ea2000c1e1100 */
[----:B------:R-:W-:Y:S01]  /*0200*/  BSSY.RELIABLE B1, `(.L_x_2) ;  /* 0x000000a000017945 */ /* 0x000fe20003800100 */
[----:B--2---:R-:W-:-:S13]  /*0210*/  ISETP.NE.AND P0, PT, R2, R5, PT ;  /* 0x000000050200720c */ /* 0x004fda0003f05270 */
[----:B------:R-:W-:Y:S05]  /*0220*/  @!P0 BRA `(.L_x_3) ;  /* 0x00000000001c8947 */ /* 0x000fea0003800000 */
[----:B------:R-:W0:Y:S01]  /*0230*/  LDCU.U16 UR4, c[0x0][0x39e] ;  /* 0x000073c0ff0477ac */ /* 0x000e220008000400 */
[----:B------:R-:W-:-:S05]  /*0240*/  VIADD R6, R6, 0x1 ;  /* 0x0000000106067836 */ /* 0x000fca0000000000 */
[----:B------:R-:W-:Y:S01]  /*0250*/  PRMT R2, R6, 0x9910, RZ ;  /* 0x0000991006027816 */ /* 0x000fe200000000ff */
[----:B0-----:R-:W-:-:S06]  /*0260*/  UPRMT UR4, UR4, 0x9910, URZ ;  /* 0x0000991004047896 */ /* 0x001fcc00080000ff */
[----:B------:R-:W-:-:S13]  /*0270*/  ISETP.NE.AND P0, PT, R2, UR4, PT ;  /* 0x0000000402007c0c */ /* 0x000fda000bf05270 */
[----:B------:R-:W-:Y:S05]  /*0280*/  @!P0 BREAK.RELIABLE B1 ;  /* 0x0000000000018942 */ /* 0x000fea0003800100 */
[----:B------:R-:W-:Y:S05]  /*0290*/  @!P0 BRA `(.L_x_4) ;  /* 0x0000000000148947 */ /* 0x000fea0003800000 */
.L_x_3:
[----:B------:R-:W-:Y:S05]  /*02a0*/  BSYNC.RELIABLE B1 ;  /* 0x0000000000017941 */ /* 0x000fea0003800100 */
.L_x_2:
[----:B------:R-:W-:-:S05]  /*02b0*/  VIADD R8, R8, 0x1 ;  /* 0x0000000108087836 */ /* 0x000fca0000000000 */
[----:B------:R-:W-:-:S13]  /*02c0*/  ISETP.NE.AND P0, PT, R8, R7, PT ;  /* 0x000000070800720c */ /* 0x000fda0003f05270 */
[----:B------:R-:W-:Y:S05]  /*02d0*/  @P0 BRA `(.L_x_5) ;  /* 0xfffffffc00ac0947 */ /* 0x000fea000383ffff */
[----:B------:R-:W-:Y:S05]  /*02e0*/  BRA `(.L_x_1) ;  /* 0x0000000000107947 */ /* 0x000fea0003800000 */
.L_x_4:
[----:B------:R-:W0:Y:S01]  /*02f0*/  S2UR UR5, SR_CgaCtaId ;  /* 0x00000000000579c3 */ /* 0x000e220000008800 */
[----:B------:R-:W-:Y:S02]  /*0300*/  UMOV UR4, 0x400 ;  /* 0x0000040000047882 */ /* 0x000fe40000000000 */
[----:B0-----:R-:W-:-:S09]  /*0310*/  ULEA UR4, UR5, UR4, 0x18 ;  /* 0x0000000405047291 */ /* 0x001fd2000f8ec0ff */
[----:B------:R-:W-:Y:S03]  /*0320*/  ATOMS.POPC.INC.32 RZ, [UR4] ;  /* 0x00000000ffff7f8c */ /* 0x000fe6000d800004 */
.L_x_1:
[----:B------:R-:W-:Y:S05]  /*0330*/  BSYNC.RECONVERGENT B0 ;  /* 0x0000000000007941 */ /* 0x000fea0003800200 */
.L_x_0:
[----:B------:R-:W-:Y:S05]  /*0340*/  WARPSYNC.ALL ;  /* 0x0000000000007948 */ /* 0x000fea0003800000 */
[----:B------:R-:W-:Y:S01]  /*0350*/  BAR.SYNC.DEFER_BLOCKING 0x0 ;  /* 0x0000000000007b1d */ /* 0x000fe20000010000 */
[----:B------:R-:W-:-:S13]  /*0360*/  ISETP.NE.AND P0, PT, R9, RZ, PT ;  /* 0x000000ff0900720c */ /* 0x000fda0003f05270 */
[----:B------:R-:W-:Y:S05]  /*0370*/  @P0 EXIT ;  /* 0x000000000000094d */ /* 0x000fea0003800000 */
[----:B------:R-:W0:Y:S01]  /*0380*/  S2UR UR5, SR_CgaCtaId ;  /* 0x00000000000579c3 */ /* 0x000e220000008800 */
[----:B------:R-:W-:-:S07]  /*0390*/  UMOV UR4, 0x400 ;  /* 0x0000040000047882 */ /* 0x000fce0000000000 */
[----:B------:R-:W1:Y:S01]  /*03a0*/  LDC.64 R2, c[0x0][0x390] ;  /* 0x0000e400ff027b82 */ /* 0x000e620000000a00 */
[----:B0-----:R-:W-:-:S09]  /*03b0*/  ULEA UR4, UR5, UR4, 0x18 ;  /* 0x0000000405047291 */ /* 0x001fd2000f8ec0ff */
[----:B------:R-:W1:Y:S04]  /*03c0*/  LDS R5, [UR4] ;  /* 0x00000004ff057984 */ /* 0x000e680008000800 */
[----:B-1----:R-:W-:Y:S01]  /*03d0*/  REDG.E.ADD.STRONG.GPU desc[UR6][R2.64], R5 ;  /* 0x000000050200798e */ /* 0x002fe2000c12e106 */
[----:B------:R-:W-:Y:S05]  /*03e0*/  EXIT ;  /* 0x000000000000794d */ /* 0x000fea0003800000 */
.L_x_6:
[----:B------:R-:W-:-:S00]  /*03f0*/  BRA `(.L_x_6) ;  /* 0xfffffffc00fc7947 */ /* 0x000fc0000383ffff */
[----:B------:R-:W-:-:S00]  /*0400*/  NOP ;  /* 0x0000000000007918 */ /* 0x000fc00000000000 */
[----:B------:R-:W-:-:S00]  /*0410*/  NOP ;  /* 0x0000000000007918 */ /* 0x000fc00000000000 */
[----:B------:R-:W-:-:S00]  /*0420*/  NOP ;  /* 0x0000000000007918 */ /* 0x000fc00000000000 */
[----:B------:R-:W-:-:S00]  /*0430*/  NOP ;  /* 0x0000000000007918 */ /* 0x000fc00000000000 */
[----:B------:R-:W-:-:S00]  /*0440*/  NOP ;  /* 0x0000000000007918 */ /* 0x000fc00000000000 */
[----:B------:R-:W-:-:S00]  /*0450*/  NOP ;  /* 0x0000000000007918 */ /* 0x000fc00000000000 */
[----:B------:R-:W-:-:S00]  /*0460*/  NOP ;  /* 0x0000000000007918 */ /* 0x000fc00000000000 */
[----:B------:R-:W-:-:S00]  /*0470*/  NOP ;  /* 0x0000000000007918 */ /* 0x000fc00000000000 */
.L_x_7:


//--------------------- .nv.shared._Z14check_sequencePcS_Pjjtt --------------------------
	.section	.nv.shared._Z14check_sequencePcS_Pjjtt,"aw",@nobits
	.sectionflags	@""
	.align	4
.nv.shared._Z14check_sequencePcS_Pjjtt:
	.zero		1028


//--------------------- .nv.shared.reserved.0     --------------------------
	.section	.nv.shared.reserved.0,"aw",@nobits
	.weak		__nv_reservedSMEM_offset_0_alias
	.size		__nv_reservedSMEM_offset_0_alias, 0, 64
	.other		__nv_reservedSMEM_offset_0_alias,@"STO_CUDA_RESERVED_SHARED STV_DEFAULT"
__nv_reservedSMEM_offset_0_alias:
	.zero		0
	.zero		64


//--------------------- .nv.constant0._Z14check_sequencePcS_Pjjtt --------------------------
	.section	.nv.constant0._Z14check_sequencePcS_Pjjtt,"a",@progbits
	.sectionflags	@""
	.align	4
.nv.constant0._Z14check_sequencePcS_Pjjtt:
	.zero		928


//--------------------- SYMBOLS --------------------------

	.type		.nv.reservedSmem.offset0,@object
	.size		.nv.reservedSmem.offset0,0x4
	.type		.nv.reservedSmem.cap,@object
	.size		.nv.reservedSmem.cap,0x4
